//
// Generated by NVIDIA NVVM Compiler
//
// Compiler Build ID: CL-36424714
// Cuda compilation tools, release 13.0, V13.0.88
// Based on NVVM 20.0.0
//

.version 9.0
.target sm_100
.address_size 64

	// .globl	_Z8reduce01IfEvPT_S1_

.visible .entry _Z8reduce01IfEvPT_S1_(
	.param .u64 .ptr .align 1 _Z8reduce01IfEvPT_S1__param_0,
	.param .u64 .ptr .align 1 _Z8reduce01IfEvPT_S1__param_1
)
{
	.reg .pred 	%p<7>;
	.reg .b32 	%r<13>;
	.reg .b32 	%f<5>;
	.reg .b64 	%rd<11>;

	ld.param.u64 	%rd3, [_Z8reduce01IfEvPT_S1__param_0];
	ld.param.u64 	%rd2, [_Z8reduce01IfEvPT_S1__param_1];
	cvta.to.global.u64 	%rd4, %rd3;
	mov.u32 	%r1, %tid.x;
	mov.u32 	%r2, %ctaid.x;
	mov.u32 	%r3, %ntid.x;
	mad.lo.s32 	%r6, %r2, %r3, %r1;
	setp.lt.u32 	%p1, %r3, 2;
	mul.wide.s32 	%rd5, %r6, 4;
	add.s64 	%rd1, %rd4, %rd5;
	@%p1 bra 	$L__BB0_5;
	mov.b32 	%r12, 1;
$L__BB0_2:
	shl.b32 	%r5, %r12, 1;
	add.s32 	%r8, %r5, 1023;
	and.b32  	%r10, %r8, %r1;
	setp.ne.s32 	%p2, %r10, 0;
	add.s32 	%r11, %r12, %r1;
	setp.ge.u32 	%p3, %r11, %r3;
	or.pred  	%p4, %p2, %p3;
	@%p4 bra 	$L__BB0_4;
	mul.wide.u32 	%rd6, %r12, 4;
	add.s64 	%rd7, %rd1, %rd6;
	ld.global.f32 	%f1, [%rd7];
	ld.global.f32 	%f2, [%rd1];
	add.f32 	%f3, %f1, %f2;
	st.global.f32 	[%rd1], %f3;
$L__BB0_4:
	bar.sync 	0;
	setp.lt.u32 	%p5, %r5, %r3;
	mov.u32 	%r12, %r5;
	@%p5 bra 	$L__BB0_2;
$L__BB0_5:
	setp.ne.s32 	%p6, %r1, 0;
	@%p6 bra 	$L__BB0_7;
	ld.global.f32 	%f4, [%rd1];
	cvta.to.global.u64 	%rd8, %rd2;
	mul.wide.u32 	%rd9, %r2, 4;
	add.s64 	%rd10, %rd8, %rd9;
	st.global.f32 	[%rd10], %f4;
$L__BB0_7:
	ret;

}


// ===== COMPILED SASS (sm_100) =====

	.target	sm_100

	.elftype	@"ET_EXEC"


//--------------------- .note.nv.tkinfo           --------------------------
	.section	.note.nv.tkinfo,"",@"SHT_NOTE"
	.sectionflags	@"SHF_NOTE_NV_TKINFO"
	.tkinfo
        /*0018*/ 	.word	0x00000002
        /*0030*/ 	.string	""
        /*0030*/ 	.string	"ptxas"
        /*0030*/ 	.string	"Cuda compilation tools, release 13.0, V13.0.88"
        /*0030*/ 	.string	"Build cuda_13.0.r13.0/compiler.36424714_0"
        /*0030*/ 	.string	"-arch sm_100 -m 64 "



//--------------------- .note.nv.cuinfo           --------------------------
	.section	.note.nv.cuinfo,"",@"SHT_NOTE"
	.sectionflags	@"SHF_NOTE_NV_CUINFO"
        /*0018*/ 	.short	0x0002
        /*001a*/ 	.short	0x0064
        /*001c*/ 	.short	0x0082
	.zero		2


//--------------------- .nv.info                  --------------------------
	.section	.nv.info,"",@"SHT_CUDA_INFO"
	.align	4


	//----- nvinfo : EIATTR_REGCOUNT
	.align		4
        /*0000*/ 	.byte	0x04, 0x2f
        /*0002*/ 	.short	(.L_1 - .L_0)
	.align		4
.L_0:
        /*0004*/ 	.word	index@(_Z8reduce01IfEvPT_S1_)
        /*0008*/ 	.word	0x0000000c


	//----- nvinfo : EIATTR_FRAME_SIZE
	.align		4
.L_1:
        /*000c*/ 	.byte	0x04, 0x11
        /*000e*/ 	.short	(.L_3 - .L_2)
	.align		4
.L_2:
        /*0010*/ 	.word	index@(_Z8reduce01IfEvPT_S1_)
        /*0014*/ 	.word	0x00000000


	//----- nvinfo : EIATTR_MIN_STACK_SIZE
	.align		4
.L_3:
        /*0018*/ 	.byte	0x04, 0x12
        /*001a*/ 	.short	(.L_5 - .L_4)
	.align		4
.L_4:
        /*001c*/ 	.word	index@(_Z8reduce01IfEvPT_S1_)
        /*0020*/ 	.word	0x00000000
.L_5:


//--------------------- .nv.compat                --------------------------
	.section	.nv.compat,"",@"SHT_CUDA_COMPAT_INFO"
	.align	4
        /*0000*/ 	.byte	0x02, 0x09, 0x00, 0x00, 0x02, 0x02, 0x01, 0x00, 0x02, 0x05, 0x05, 0x00, 0x03, 0x07, 0x01, 0x01
        /*0010*/ 	.byte	0x02, 0x03, 0x00, 0x00, 0x02, 0x06, 0x01, 0x00, 0x04, 0x0b, 0x08, 0x00, 0x09, 0x00, 0x00, 0x00
        /*0020*/ 	.byte	0x00, 0x00, 0x00, 0x00


//--------------------- .nv.info._Z8reduce01IfEvPT_S1_ --------------------------
	.section	.nv.info._Z8reduce01IfEvPT_S1_,"",@"SHT_CUDA_INFO"
	.sectionflags	@""
	.align	4


	//----- nvinfo : EIATTR_CUDA_API_VERSION
	.align		4
        /*0000*/ 	.byte	0x04, 0x37
        /*0002*/ 	.short	(.L_7 - .L_6)
.L_6:
        /*0004*/ 	.word	0x00000082


	//----- nvinfo : EIATTR_KPARAM_INFO
	.align		4
.L_7:
        /*0008*/ 	.byte	0x04, 0x17
        /*000a*/ 	.short	(.L_9 - .L_8)
.L_8:
        /*000c*/ 	.word	0x00000000
        /*0010*/ 	.short	0x0001
        /*0012*/ 	.short	0x0008
        /*0014*/ 	.byte	0x00, 0xf5, 0x21, 0x00


	//----- nvinfo : EIATTR_KPARAM_INFO
	.align		4
.L_9:
        /*0018*/ 	.byte	0x04, 0x17
        /*001a*/ 	.short	(.L_11 - .L_10)
.L_10:
        /*001c*/ 	.word	0x00000000
        /*0020*/ 	.short	0x0000
        /*0022*/ 	.short	0x0000
        /*0024*/ 	.byte	0x00, 0xf5, 0x21, 0x00


	//----- nvinfo : EIATTR_SPARSE_MMA_MASK
	.align		4
.L_11:
        /*0028*/ 	.byte	0x03, 0x50
        /*002a*/ 	.short	0x0000


	//----- nvinfo : EIATTR_MAXREG_COUNT
	.align		4
        /*002c*/ 	.byte	0x03, 0x1b
        /*002e*/ 	.short	0x00ff


	//----- nvinfo : EIATTR_NUM_BARRIERS
	.align		4
        /*0030*/ 	.byte	0x02, 0x4c
        /*0032*/ 	.byte	0x01
	.zero		1


	//----- nvinfo : EIATTR_MERCURY_ISA_VERSION
	.align		4
        /*0034*/ 	.byte	0x03, 0x5f
        /*0036*/ 	.short	0x0101


	//----- nvinfo : EIATTR_VRC_CTA_INIT_COUNT
	.align		4
        /*0038*/ 	.byte	0x02, 0x4a
	.zero		1
	.zero		1


	//----- nvinfo : EIATTR_EXIT_INSTR_OFFSETS
	.align		4
        /*003c*/ 	.byte	0x04, 0x1c
        /*003e*/ 	.short	(.L_13 - .L_12)


	//   ....[0]....
.L_12:
        /*0040*/ 	.word	0x000001d0


	//   ....[1]....
        /*0044*/ 	.word	0x00000220


	//----- nvinfo : EIATTR_CRS_STACK_SIZE
	.align		4
.L_13:
        /*0048*/ 	.byte	0x04, 0x1e
        /*004a*/ 	.short	(.L_15 - .L_14)
.L_14:
        /*004c*/ 	.word	0x00000000


	//----- nvinfo : EIATTR_CBANK_PARAM_SIZE
	.align		4
.L_15:
        /*0050*/ 	.byte	0x03, 0x19
        /*0052*/ 	.short	0x0010


	//----- nvinfo : EIATTR_PARAM_CBANK
	.align		4
        /*0054*/ 	.byte	0x04, 0x0a
        /*0056*/ 	.short	(.L_17 - .L_16)
	.align		4
.L_16:
        /*0058*/ 	.word	index@(.nv.constant0._Z8reduce01IfEvPT_S1_)
        /*005c*/ 	.short	0x0380
        /*005e*/ 	.short	0x0010


	//----- nvinfo : EIATTR_SW_WAR
	.align		4
.L_17:
        /*0060*/ 	.byte	0x04, 0x36
        /*0062*/ 	.short	(.L_19 - .L_18)
.L_18:
        /*0064*/ 	.word	0x00000008
.L_19:


//--------------------- .nv.callgraph             --------------------------
	.section	.nv.callgraph,"",@"SHT_CUDA_CALLGRAPH"
	.align	4
	.sectionentsize	8
	.align		4
        /*0000*/ 	.word	0x00000000
	.align		4
        /*0004*/ 	.word	0xffffffff
	.align		4
        /*0008*/ 	.word	0x00000000
	.align		4
        /*000c*/ 	.word	0xfffffffe
	.align		4
        /*0010*/ 	.word	0x00000000
	.align		4
        /*0014*/ 	.word	0xfffffffd
	.align		4
        /*0018*/ 	.word	0x00000000
	.align		4
        /*001c*/ 	.word	0xfffffffc


//--------------------- .text._Z8reduce01IfEvPT_S1_ --------------------------
	.section	.text._Z8reduce01IfEvPT_S1_,"ax",@progbits
	.align	128
        .global         _Z8reduce01IfEvPT_S1_
        .type           _Z8reduce01IfEvPT_S1_,@function
        .size           _Z8reduce01IfEvPT_S1_,(.L_x_5 - _Z8reduce01IfEvPT_S1_)
        .other          _Z8reduce01IfEvPT_S1_,@"STO_CUDA_ENTRY STV_DEFAULT"
_Z8reduce01IfEvPT_S1_:
.text._Z8reduce01IfEvPT_S1_:
[----:B------:R-:W-:Y:S01]  /*0000*/  LDC R1, c[0x0][0x37c] ;  /* 0x0000df00ff017b82 */ /* 0x000fe20000000800 */
[----:B------:R-:W0:Y:S01]  /*0010*/  S2R R6, SR_TID.X ;  /* 0x0000000000067919 */ /* 0x000e220000002100 */
[----:B------:R-:W1:Y:S06]  /*0020*/  LDCU UR6, c[0x0][0x360] ;  /* 0x00006c00ff0677ac */ /* 0x000e6c0008000800 */
[----:B------:R-:W2:Y:S01]  /*0030*/  LDC.64 R2, c[0x0][0x380] ;  /* 0x0000e000ff027b82 */ /* 0x000ea20000000a00 */
[----:B------:R-:W0:Y:S01]  /*0040*/  S2R R9, SR_CTAID.X ;  /* 0x0000000000097919 */ /* 0x000e220000002500 */
[----:B------:R-:W3:Y:S01]  /*0050*/  LDCU.64 UR4, c[0x0][0x358] ;  /* 0x00006b00ff0477ac */ /* 0x000ee20008000a00 */
[----:B-1----:R-:W-:-:S02]  /*0060*/  UISETP.GE.U32.AND UP0, UPT, UR6, 0x2, UPT ;  /* 0x000000020600788c */ /* 0x002fc4000bf06070 */
[----:B0-----:R-:W-:-:S04]  /*0070*/  IMAD R5, R9, UR6, R6 ;  /* 0x0000000609057c24 */ /* 0x001fc8000f8e0206 */
[----:B--2---:R-:W-:-:S03]  /*0080*/  IMAD.WIDE R2, R5, 0x4, R2 ;  /* 0x0000000405027825 */ /* 0x004fc600078e0202 */
[----:B---3--:R-:W-:Y:S05]  /*0090*/  BRA.U !UP0, `(.L_x_0) ;  /* 0x0000000108487547 */ /* 0x008fea000b800000 */
[----:B------:R-:W-:-:S07]  /*00a0*/  HFMA2 R5, -RZ, RZ, 0, 5.9604644775390625e-08 ;  /* 0x00000001ff057431 */ /* 0x000fce00000001ff */
.L_x_3:
[----:B------:R-:W-:Y:S01]  /*00b0*/  SHF.L.U32 R8, R5, 0x1, RZ ;  /* 0x0000000105087819 */ /* 0x000fe200000006ff */
[----:B------:R-:W-:Y:S01]  /*00c0*/  BSSY.RECONVERGENT B0, `(.L_x_1) ;  /* 0x000000b000007945 */ /* 0x000fe20003800200 */
[----:B------:R-:W-:-:S03]  /*00d0*/  IADD3 R4, PT, PT, R6, R5, RZ ;  /* 0x0000000506047210 */ /* 0x000fc60007ffe0ff */
[----:B------:R-:W-:-:S05]  /*00e0*/  VIADD R0, R8, 0x3ff ;  /* 0x000003ff08007836 */ /* 0x000fca0000000000 */
[----:B------:R-:W-:-:S04]  /*00f0*/  LOP3.LUT P0, RZ, R0, R6, RZ, 0xc0, !PT ;  /* 0x0000000600ff7212 */ /* 0x000fc8000780c0ff */
[----:B------:R-:W-:-:S13]  /*0100*/  ISETP.GE.U32.OR P0, PT, R4, UR6, P0 ;  /* 0x0000000604007c0c */ /* 0x000fda0008706470 */
[----:B0-----:R-:W-:Y:S05]  /*0110*/  @P0 BRA `(.L_x_2) ;  /* 0x0000000000140947 */ /* 0x001fea0003800000 */
[----:B------:R-:W-:Y:S01]  /*0120*/  IMAD.WIDE.U32 R4, R5, 0x4, R2 ;  /* 0x0000000405047825 */ /* 0x000fe200078e0002 */
[----:B------:R-:W2:Y:S05]  /*0130*/  LDG.E R7, desc[UR4][R2.64] ;  /* 0x0000000402077981 */ /* 0x000eaa000c1e1900 */
[----:B------:R-:W2:Y:S02]  /*0140*/  LDG.E R4, desc[UR4][R4.64] ;  /* 0x0000000404047981 */ /* 0x000ea4000c1e1900 */
[----:B--2---:R-:W-:-:S05]  /*0150*/  FADD R7, R4, R7 ;  /* 0x0000000704077221 */ /* 0x004fca0000000000 */
[----:B------:R0:W-:Y:S02]  /*0160*/  STG.E desc[UR4][R2.64], R7 ;  /* 0x0000000702007986 */ /* 0x0001e4000c101904 */
.L_x_2:
[----:B------:R-:W-:Y:S05]  /*0170*/  BSYNC.RECONVERGENT B0 ;  /* 0x0000000000007941 */ /* 0x000fea0003800200 */
.L_x_1:
[----:B------:R-:W-:Y:S01]  /*0180*/  BAR.SYNC.DEFER_BLOCKING 0x0 ;  /* 0x0000000000007b1d */ /* 0x000fe20000010000 */
[----:B------:R-:W-:Y:S01]  /*0190*/  ISETP.GE.U32.AND P0, PT, R8, UR6, PT ;  /* 0x0000000608007c0c */ /* 0x000fe2000bf06070 */
[----:B------:R-:W-:-:S12]  /*01a0*/  IMAD.MOV.U32 R5, RZ, RZ, R8 ;  /* 0x000000ffff057224 */ /* 0x000fd800078e0008 */
[----:B------:R-:W-:Y:S05]  /*01b0*/  @!P0 BRA `(.L_x_3) ;  /* 0xfffffffc00bc8947 */ /* 0x000fea000383ffff */
.L_x_0:
[----:B------:R-:W-:-:S13]  /*01c0*/  ISETP.NE.AND P0, PT, R6, RZ, PT ;  /* 0x000000ff0600720c */ /* 0x000fda0003f05270 */
[----:B------:R-:W-:Y:S05]  /*01d0*/  @P0 EXIT ;  /* 0x000000000000094d */ /* 0x000fea0003800000 */
[----:B0-----:R-:W2:Y:S01]  /*01e0*/  LDG.E R3, desc[UR4][R2.64] ;  /* 0x0000000402037981 */ /* 0x001ea2000c1e1900 */
[----:B------:R-:W0:Y:S02]  /*01f0*/  LDC.64 R4, c[0x0][0x388] ;  /* 0x0000e200ff047b82 */ /* 0x000e240000000a00 */
[----:B0-----:R-:W-:-:S05]  /*0200*/  IMAD.WIDE.U32 R4, R9, 0x4, R4 ;  /* 0x0000000409047825 */ /* 0x001fca00078e0004 */
[----:B--2---:R-:W-:Y:S01]  /*0210*/  STG.E desc[UR4][R4.64], R3 ;  /* 0x0000000304007986 */ /* 0x004fe2000c101904 */
[----:B------:R-:W-:Y:S05]  /*0220*/  EXIT ;  /* 0x000000000000794d */ /* 0x000fea0003800000 */
.L_x_4:
[----:B------:R-:W-:-:S00]  /*0230*/  BRA `(.L_x_4) ;  /* 0xfffffffc00fc7947 */ /* 0x000fc0000383ffff */
[----:B------:R-:W-:-:S00]  /*0240*/  NOP ;  /* 0x0000000000007918 */ /* 0x000fc00000000000 */
        /* <DEDUP_REMOVED lines=11> */
.L_x_5:


//--------------------- .nv.shared.reserved.0     --------------------------
	.section	.nv.shared.reserved.0,"aw",@nobits
	.weak		__nv_reservedSMEM_offset_0_alias
	.size		__nv_reservedSMEM_offset_0_alias, 0, 64
	.other		__nv_reservedSMEM_offset_0_alias,@"STO_CUDA_RESERVED_SHARED STV_DEFAULT"
__nv_reservedSMEM_offset_0_alias:
	.zero		0
	.zero		64


//--------------------- .nv.constant0._Z8reduce01IfEvPT_S1_ --------------------------
	.section	.nv.constant0._Z8reduce01IfEvPT_S1_,"a",@progbits
	.sectionflags	@""
	.align	4
.nv.constant0._Z8reduce01IfEvPT_S1_:
	.zero		912


//--------------------- SYMBOLS --------------------------

	.type		.nv.reservedSmem.offset0,@object
	.size		.nv.reservedSmem.offset0,0x4
